	.headerflags	@"EF_CUDA_TEXMODE_UNIFIED EF_CUDA_64BIT_ADDRESS EF_CUDA_ACCELERATORS EF_CUDA_SM90 EF_CUDA_VIRTUAL_SM(EF_CUDA_SM90)"
	.elftype	@"ET_EXEC"


//--------------------- .nv.info                  --------------------------
	.section	.nv.info,"",@"SHT_CUDA_INFO"
	.align	4


	//----- nvinfo : EIATTR_REGCOUNT
	.align		4
        /*0000*/ 	.byte	0x04, 0x2f
        /*0002*/ 	.short	(.L_1 - .L_0)
	.align		4
.L_0:
        /*0004*/ 	.word	index@(triton_poi_fused_convolution_relu_22)
        /*0008*/ 	.word	0x00000010


	//----- nvinfo : EIATTR_MIN_STACK_SIZE
	.align		4
.L_1:
        /*000c*/ 	.byte	0x04, 0x12
        /*000e*/ 	.short	(.L_3 - .L_2)
	.align		4
.L_2:
        /*0010*/ 	.word	index@(triton_poi_fused_convolution_relu_22)
        /*0014*/ 	.word	0x00000000


	//----- nvinfo : EIATTR_FRAME_SIZE
	.align		4
.L_3:
        /*0018*/ 	.byte	0x04, 0x11
        /*001a*/ 	.short	(.L_5 - .L_4)
	.align		4
.L_4:
        /*001c*/ 	.word	index@(triton_poi_fused_convolution_relu_22)
        /*0020*/ 	.word	0x00000000


	//----- nvinfo : EIATTR_MIN_STACK_SIZE
	.align		4
.L_5:
        /*0024*/ 	.byte	0x04, 0x12
        /*0026*/ 	.short	(.L_7 - .L_6)
	.align		4
.L_6:
        /*0028*/ 	.word	index@(triton_poi_fused_convolution_relu_22)
        /*002c*/ 	.word	0x00000000
.L_7:


//--------------------- .nv.info.triton_poi_fused_convolution_relu_22 --------------------------
	.section	.nv.info.triton_poi_fused_convolution_relu_22,"",@"SHT_CUDA_INFO"
	.sectionflags	@""
	.align	4


	//----- nvinfo : EIATTR_CUDA_API_VERSION
	.align		4
        /*0000*/ 	.byte	0x04, 0x37
        /*0002*/ 	.short	(.L_9 - .L_8)
.L_8:
        /*0004*/ 	.word	0x0000007c


	//----- nvinfo : EIATTR_KPARAM_INFO
	.align		4
.L_9:
        /*0008*/ 	.byte	0x04, 0x17
        /*000a*/ 	.short	(.L_11 - .L_10)
.L_10:
        /*000c*/ 	.word	0x00000000
        /*0010*/ 	.short	0x0004
        /*0012*/ 	.short	0x001c
        /*0014*/ 	.byte	0x00, 0xf0, 0x11, 0x00


	//----- nvinfo : EIATTR_KPARAM_INFO
	.align		4
.L_11:
        /*0018*/ 	.byte	0x04, 0x17
        /*001a*/ 	.short	(.L_13 - .L_12)
.L_12:
        /*001c*/ 	.word	0x00000000
        /*0020*/ 	.short	0x0003
        /*0022*/ 	.short	0x0018
        /*0024*/ 	.byte	0x00, 0xf0, 0x11, 0x00


	//----- nvinfo : EIATTR_KPARAM_INFO
	.align		4
.L_13:
        /*0028*/ 	.byte	0x04, 0x17
        /*002a*/ 	.short	(.L_15 - .L_14)
.L_14:
        /*002c*/ 	.word	0x00000000
        /*0030*/ 	.short	0x0002
        /*0032*/ 	.short	0x0010
        /*0034*/ 	.byte	0x00, 0xf4, 0x21, 0x00


	//----- nvinfo : EIATTR_KPARAM_INFO
	.align		4
.L_15:
        /*0038*/ 	.byte	0x04, 0x17
        /*003a*/ 	.short	(.L_17 - .L_16)
.L_16:
        /*003c*/ 	.word	0x00000000
        /*0040*/ 	.short	0x0001
        /*0042*/ 	.short	0x0008
        /*0044*/ 	.byte	0x00, 0xf4, 0x21, 0x00


	//----- nvinfo : EIATTR_KPARAM_INFO
	.align		4
.L_17:
        /*0048*/ 	.byte	0x04, 0x17
        /*004a*/ 	.short	(.L_19 - .L_18)
.L_18:
        /*004c*/ 	.word	0x00000000
        /*0050*/ 	.short	0x0000
        /*0052*/ 	.short	0x0000
        /*0054*/ 	.byte	0x00, 0xf4, 0x21, 0x00


	//----- nvinfo : EIATTR_SPARSE_MMA_MASK
	.align		4
.L_19:
        /*0058*/ 	.byte	0x03, 0x50
        /*005a*/ 	.short	0x0000


	//----- nvinfo : EIATTR_MAXREG_COUNT
	.align		4
        /*005c*/ 	.byte	0x03, 0x1b
        /*005e*/ 	.short	0x00ff


	//----- nvinfo : EIATTR_EXIT_INSTR_OFFSETS
	.align		4
        /*0060*/ 	.byte	0x04, 0x1c
        /*0062*/ 	.short	(.L_21 - .L_20)


	//   ....[0]....
.L_20:
        /*0064*/ 	.word	0x00000300


	//   ....[1]....
        /*0068*/ 	.word	0x00000370


	//----- nvinfo : EIATTR_REQNTID
	.align		4
.L_21:
        /*006c*/ 	.byte	0x04, 0x10
        /*006e*/ 	.short	(.L_23 - .L_22)
.L_22:
        /*0070*/ 	.word	0x00000080
        /*0074*/ 	.word	0x00000001
        /*0078*/ 	.word	0x00000001


	//----- nvinfo : EIATTR_CBANK_PARAM_SIZE
	.align		4
.L_23:
        /*007c*/ 	.byte	0x03, 0x19
        /*007e*/ 	.short	0x0020


	//----- nvinfo : EIATTR_PARAM_CBANK
	.align		4
        /*0080*/ 	.byte	0x04, 0x0a
        /*0082*/ 	.short	(.L_25 - .L_24)
	.align		4
.L_24:
        /*0084*/ 	.word	index@(.nv.constant0.triton_poi_fused_convolution_relu_22)
        /*0088*/ 	.short	0x0210
        /*008a*/ 	.short	0x0020


	//----- nvinfo : EIATTR_SW_WAR
	.align		4
.L_25:
        /*008c*/ 	.byte	0x04, 0x36
        /*008e*/ 	.short	(.L_27 - .L_26)
.L_26:
        /*0090*/ 	.word	0x00000008
.L_27:


//--------------------- .nv.callgraph             --------------------------
	.section	.nv.callgraph,"",@"SHT_CUDA_CALLGRAPH"
	.align	4
	.sectionentsize	8
	.align		4
        /*0000*/ 	.word	0x00000000
	.align		4
        /*0004*/ 	.word	0xffffffff
	.align		4
        /*0008*/ 	.word	0x00000000
	.align		4
        /*000c*/ 	.word	0xfffffffe
	.align		4
        /*0010*/ 	.word	0x00000000
	.align		4
        /*0014*/ 	.word	0xfffffffd
	.align		4
        /*0018*/ 	.word	0x00000000
	.align		4
        /*001c*/ 	.word	0xfffffffc


//--------------------- .text.triton_poi_fused_convolution_relu_22 --------------------------
	.section	.text.triton_poi_fused_convolution_relu_22,"ax",@progbits
	.sectionflags	@"SHF_BARRIERS=1"
	.align	128
        .global         triton_poi_fused_convolution_relu_22
        .type           triton_poi_fused_convolution_relu_22,@function
        .size           triton_poi_fused_convolution_relu_22,(.L_x_1 - triton_poi_fused_convolution_relu_22)
        .other          triton_poi_fused_convolution_relu_22,@"STO_CUDA_ENTRY STV_DEFAULT"
triton_poi_fused_convolution_relu_22:
.text.triton_poi_fused_convolution_relu_22:
[----:B------:R-:W0:Y:S02]  /*0000*/  LDC R1, c[0x0][0x28] ;  /* 0x00000a00ff017b82 */ /* 0x000e240000000800 */
[----:B------:R-:W1:Y:S01]  /*0010*/  S2R R12, SR_TID.X ;  /* 0x00000000000c7919 */ /* 0x000e620000002100 */
[----:B------:R-:W2:Y:S01]  /*0020*/  LDC.64 R6, c[0x0][0x218] ;  /* 0x00008600ff067b82 */ /* 0x000ea20000000a00 */
[----:B------:R-:W-:Y:S01]  /*0030*/  ULDC.64 UR6, c[0x0][0x208] ;  /* 0x0000820000067ab9 */ /* 0x000fe20000000a00 */
[----:B------:R-:W3:Y:S01]  /*0040*/  S2R R4, SR_CTAID.Y ;  /* 0x0000000000047919 */ /* 0x000ee20000002600 */
[----:B------:R-:W4:Y:S01]  /*0050*/  S2R R0, SR_CTAID.X ;  /* 0x0000000000007919 */ /* 0x000f220000002500 */
[----:B-1----:R-:W-:Y:S01]  /*0060*/  IMAD.SHL.U32 R2, R12, 0x2, RZ ;  /* 0x000000020c027824 */ /* 0x002fe200078e00ff */
[----:B---3--:R-:W-:-:S04]  /*0070*/  SHF.R.S32.HI R9, RZ, 0x17, R4 ;  /* 0x00000017ff097819 */ /* 0x008fc80000011404 */
[----:B------:R-:W-:Y:S02]  /*0080*/  LOP3.LUT R5, R2, 0xfe, RZ, 0xc0, !PT ;  /* 0x000000fe02057812 */ /* 0x000fe400078ec0ff */
[----:B------:R-:W-:Y:S01]  /*0090*/  SGXT R9, R9, 0x1 ;  /* 0x000000010909781a */ /* 0x000fe20000000200 */
[----:B------:R-:W1:Y:S01]  /*00a0*/  LDC.64 R2, c[0x0][0x210] ;  /* 0x00008400ff027b82 */ /* 0x000e620000000a00 */
[----:B------:R-:W-:Y:S02]  /*00b0*/  PRMT R8, R5, 0x6540, R4 ;  /* 0x0000654005087816 */ /* 0x000fe40000000004 */
[----:B----4-:R-:W-:Y:S02]  /*00c0*/  ISETP.GE.AND P2, PT, R0, 0x10, PT ;  /* 0x000000100000780c */ /* 0x010fe40003f46270 */
[----:B------:R-:W-:-:S04]  /*00d0*/  LEA.HI R9, R9, R8, RZ, 0x9 ;  /* 0x0000000809097211 */ /* 0x000fc800078f48ff */
[C---:B------:R-:W-:Y:S01]  /*00e0*/  LOP3.LUT R11, R9.reuse, 0xfffffe00, RZ, 0xc0, !PT ;  /* 0xfffffe00090b7812 */ /* 0x040fe200078ec0ff */
[----:B------:R-:W-:-:S04]  /*00f0*/  IMAD.SHL.U32 R9, R9, 0x10, RZ ;  /* 0x0000001009097824 */ /* 0x000fc800078e00ff */
[----:B------:R-:W-:Y:S01]  /*0100*/  IMAD.IADD R11, R8, 0x1, -R11 ;  /* 0x00000001080b7824 */ /* 0x000fe200078e0a0b */
[----:B------:R-:W-:-:S03]  /*0110*/  LOP3.LUT R9, R9, 0xffffe000, RZ, 0xc0, !PT ;  /* 0xffffe00009097812 */ /* 0x000fc600078ec0ff */
[----:B------:R-:W-:Y:S02]  /*0120*/  IMAD R8, R0, 0x200, R11 ;  /* 0x0000020000087824 */ /* 0x000fe400078e020b */
[----:B--2---:R-:W-:-:S04]  /*0130*/  IMAD.WIDE R6, R11, 0x4, R6 ;  /* 0x000000040b067825 */ /* 0x004fc800078e0206 */
[----:B------:R-:W-:Y:S02]  /*0140*/  IMAD.IADD R9, R8, 0x1, R9 ;  /* 0x0000000108097824 */ /* 0x000fe400078e0209 */
[----:B------:R-:W2:Y:S02]  /*0150*/  LDG.E.EL.64 R6, desc[UR6][R6.64] ;  /* 0x0000000606067981 */ /* 0x000ea4000c2e1b00 */
[----:B-1----:R-:W-:Y:S01]  /*0160*/  IMAD.WIDE R2, R9, 0x4, R2 ;  /* 0x0000000409027825 */ /* 0x002fe200078e0202 */
[----:B------:R-:W-:-:S06]  /*0170*/  CS2R R8, SRZ ;  /* 0x0000000000087805 */ /* 0x000fcc000001ff00 */
[----:B------:R-:W2:Y:S01]  /*0180*/  @!P2 LDG.E.EL.64 R8, desc[UR6][R2.64] ;  /* 0x000000060208a981 */ /* 0x000ea2000c2e1b00 */
[----:B------:R-:W1:Y:S01]  /*0190*/  S2UR UR5, SR_CgaCtaId ;  /* 0x00000000000579c3 */ /* 0x000e620000008800 */
[----:B------:R-:W-:Y:S02]  /*01a0*/  UMOV UR4, 0x400 ;  /* 0x0000040000047882 */ /* 0x000fe40000000000 */
[----:B-1----:R-:W-:-:S06]  /*01b0*/  UPRMT UR4, UR5, 0x654, UR4 ;  /* 0x0000065405047896 */ /* 0x002fcc0008000004 */
[----:B------:R-:W-:Y:S02]  /*01c0*/  LEA R11, R5, UR4, 0x3 ;  /* 0x00000004050b7c11 */ /* 0x000fe4000f8e18ff */
[----:B--2---:R-:W-:Y:S01]  /*01d0*/  FSETP.GEU.AND P0, PT, R8, -R6, PT ;  /* 0x800000060800720b */ /* 0x004fe20003f0e000 */
[----:B------:R-:W-:Y:S01]  /*01e0*/  FADD R8, R6, R8 ;  /* 0x0000000806087221 */ /* 0x000fe20000000000 */
[----:B------:R-:W-:Y:S01]  /*01f0*/  FADD R10, R7, R9 ;  /* 0x00000009070a7221 */ /* 0x000fe20000000000 */
[----:B------:R-:W-:-:S03]  /*0200*/  FSETP.GEU.AND P1, PT, R9, -R7, PT ;  /* 0x800000070900720b */ /* 0x000fc60003f2e000 */
[----:B------:R-:W-:Y:S01]  /*0210*/  FSEL R8, R8, RZ, P0 ;  /* 0x000000ff08087208 */ /* 0x000fe20000000000 */
[----:B------:R-:W1:Y:S01]  /*0220*/  LDC.64 R6, c[0x0][0x220] ;  /* 0x00008800ff067b82 */ /* 0x000e620000000a00 */
[----:B------:R-:W-:-:S03]  /*0230*/  FSEL R10, R10, RZ, P1 ;  /* 0x000000ff0a0a7208 */ /* 0x000fc60000800000 */
[----:B------:R-:W-:Y:S04]  /*0240*/  STS [R11], R8 ;  /* 0x000000080b007388 */ /* 0x000fe80000000800 */
[----:B------:R-:W-:Y:S01]  /*0250*/  STS [R11+0x8], R10 ;  /* 0x0000080a0b007388 */ /* 0x000fe20000000800 */
[----:B------:R-:W-:-:S04]  /*0260*/  LOP3.LUT R9, R12, 0x7f, RZ, 0xc0, !PT ;  /* 0x0000007f0c097812 */ /* 0x000fc800078ec0ff */
[C---:B------:R-:W-:Y:S01]  /*0270*/  LEA R12, R9.reuse, UR4, 0x3 ;  /* 0x00000004090c7c11 */ /* 0x040fe2000f8e18ff */
[----:B------:R-:W-:Y:S06]  /*0280*/  BAR.SYNC.DEFER_BLOCKING 0x0 ;  /* 0x0000000000007b1d */ /* 0x000fec0000010000 */
[----:B------:R-:W2:Y:S01]  /*0290*/  LDS R13, [R12] ;  /* 0x000000000c0d7984 */ /* 0x000ea20000000800 */
[----:B------:R-:W-:-:S05]  /*02a0*/  PRMT R3, R9, 0x6540, R4 ;  /* 0x0000654009037816 */ /* 0x000fca0000000004 */
[----:B------:R-:W-:Y:S01]  /*02b0*/  IMAD R3, R3, 0x10, R0 ;  /* 0x0000001003037824 */ /* 0x000fe200078e0200 */
[----:B------:R-:W-:-:S03]  /*02c0*/  LOP3.LUT R5, R9, 0x80, RZ, 0xfc, !PT ;  /* 0x0000008009057812 */ /* 0x000fc600078efcff */
[----:B-1----:R-:W-:Y:S01]  /*02d0*/  IMAD.WIDE R2, R3, 0x4, R6 ;  /* 0x0000000403027825 */ /* 0x002fe200078e0206 */
[----:B------:R-:W-:-:S04]  /*02e0*/  LEA R5, R5, UR4, 0x3 ;  /* 0x0000000405057c11 */ /* 0x000fc8000f8e18ff */
[----:B--2---:R1:W-:Y:S01]  /*02f0*/  @!P2 STG.E desc[UR6][R2.64], R13 ;  /* 0x0000000d0200a986 */ /* 0x0043e2000c101906 */
[----:B------:R-:W-:Y:S05]  /*0300*/  @P2 EXIT ;  /* 0x000000000000294d */ /* 0x000fea0003800000 */
[----:B------:R-:W0:Y:S01]  /*0310*/  LDS R5, [R5] ;  /* 0x0000000005057984 */ /* 0x000e220000000800 */
[----:B------:R-:W-:-:S05]  /*0320*/  IMAD.SHL.U32 R4, R4, 0x100, RZ ;  /* 0x0000010004047824 */ /* 0x000fca00078e00ff */
[----:B------:R-:W-:-:S05]  /*0330*/  LOP3.LUT R9, R4, 0x80, R9, 0xfe, !PT ;  /* 0x0000008004097812 */ /* 0x000fca00078efe09 */
[----:B-1----:R-:W-:-:S04]  /*0340*/  IMAD R3, R9, 0x10, R0 ;  /* 0x0000001009037824 */ /* 0x002fc800078e0200 */
[----:B------:R-:W-:-:S05]  /*0350*/  IMAD.WIDE R2, R3, 0x4, R6 ;  /* 0x0000000403027825 */ /* 0x000fca00078e0206 */
[----:B0-----:R-:W-:Y:S01]  /*0360*/  STG.E desc[UR6][R2.64], R5 ;  /* 0x0000000502007986 */ /* 0x001fe2000c101906 */
[----:B------:R-:W-:Y:S05]  /*0370*/  EXIT ;  /* 0x000000000000794d */ /* 0x000fea0003800000 */
.L_x_0:
[----:B------:R-:W-:-:S00]  /*0380*/  BRA `(.L_x_0) ;  /* 0xfffffffc00fc7947 */ /* 0x000fc0000383ffff */
[----:B------:R-:W-:-:S00]  /*0390*/  NOP ;  /* 0x0000000000007918 */ /* 0x000fc00000000000 */
        /* <DEDUP_REMOVED lines=14> */
.L_x_1:


//--------------------- .nv.shared.triton_poi_fused_convolution_relu_22 --------------------------
	.section	.nv.shared.triton_poi_fused_convolution_relu_22,"aw",@nobits
	.sectionflags	@""
	.align	16
	.zero		1024


//--------------------- .nv.constant0.triton_poi_fused_convolution_relu_22 --------------------------
	.section	.nv.constant0.triton_poi_fused_convolution_relu_22,"a",@progbits
	.sectionflags	@""
	.align	4
.nv.constant0.triton_poi_fused_convolution_relu_22:
	.zero		560
